//
// Generated by NVIDIA NVVM Compiler
//
// Compiler Build ID: CL-36424714
// Cuda compilation tools, release 13.0, V13.0.88
// Based on NVVM 20.0.0
//

.version 9.0
.target sm_100
.address_size 64

	// .globl	_Z5helloPiS_
.extern .func  (.param .b32 func_retval0) vprintf
(
	.param .b64 vprintf_param_0,
	.param .b64 vprintf_param_1
)
;
.global .align 1 .b8 $str[12] = {40, 37, 100, 44, 37, 100, 44, 37, 100, 41, 10};

.visible .entry _Z5helloPiS_(
	.param .u64 .ptr .align 1 _Z5helloPiS__param_0,
	.param .u64 .ptr .align 1 _Z5helloPiS__param_1
)
{
	.local .align 8 .b8 	__local_depot0[16];
	.reg .b64 	%SP;
	.reg .b64 	%SPL;
	.reg .b32 	%r<10>;
	.reg .b64 	%rd<12>;

	mov.u64 	%SPL, __local_depot0;
	cvta.local.u64 	%SP, %SPL;
	ld.param.u64 	%rd1, [_Z5helloPiS__param_0];
	ld.param.u64 	%rd2, [_Z5helloPiS__param_1];
	cvta.to.global.u64 	%rd3, %rd2;
	cvta.to.global.u64 	%rd4, %rd1;
	add.u64 	%rd5, %SP, 0;
	add.u64 	%rd6, %SPL, 0;
	mov.u32 	%r1, %ntid.x;
	mov.u32 	%r2, %ctaid.x;
	mov.u32 	%r3, %tid.x;
	mad.lo.s32 	%r4, %r1, %r2, %r3;
	mov.u32 	%r5, %ctaid.y;
	mov.u32 	%r6, %ctaid.z;
	st.local.v2.u32 	[%rd6], {%r2, %r5};
	st.local.u32 	[%rd6+8], %r6;
	mov.u64 	%rd7, $str;
	cvta.global.u64 	%rd8, %rd7;
	{ // callseq 0, 0
	.param .b64 param0;
	st.param.b64 	[param0], %rd8;
	.param .b64 param1;
	st.param.b64 	[param1], %rd5;
	.param .b32 retval0;
	call.uni (retval0), 
	vprintf, 
	(
	param0, 
	param1
	);
	ld.param.b32 	%r7, [retval0];
	} // callseq 0
	mul.wide.s32 	%rd9, %r4, 4;
	add.s64 	%rd10, %rd4, %rd9;
	ld.global.u32 	%r9, [%rd10];
	add.s64 	%rd11, %rd3, %rd9;
	st.global.u32 	[%rd11], %r9;
	ret;

}


// ===== COMPILED SASS (sm_100) =====

	.target	sm_100

	.elftype	@"ET_EXEC"


//--------------------- .note.nv.tkinfo           --------------------------
	.section	.note.nv.tkinfo,"",@"SHT_NOTE"
	.sectionflags	@"SHF_NOTE_NV_TKINFO"
	.tkinfo
        /*0018*/ 	.word	0x00000002
        /*0030*/ 	.string	""
        /*0030*/ 	.string	"ptxas"
        /*0030*/ 	.string	"Cuda compilation tools, release 13.0, V13.0.88"
        /*0030*/ 	.string	"Build cuda_13.0.r13.0/compiler.36424714_0"
        /*0030*/ 	.string	"-arch sm_100 -m 64 "



//--------------------- .note.nv.cuinfo           --------------------------
	.section	.note.nv.cuinfo,"",@"SHT_NOTE"
	.sectionflags	@"SHF_NOTE_NV_CUINFO"
        /*0018*/ 	.short	0x0002
        /*001a*/ 	.short	0x0064
        /*001c*/ 	.short	0x0082
	.zero		2


//--------------------- .nv.info                  --------------------------
	.section	.nv.info,"",@"SHT_CUDA_INFO"
	.align	4


	//----- nvinfo : EIATTR_REGCOUNT
	.align		4
        /*0000*/ 	.byte	0x04, 0x2f
        /*0002*/ 	.short	(.L_2 - .L_1)
	.align		4
.L_1:
        /*0004*/ 	.word	index@(_Z5helloPiS_)
        /*0008*/ 	.word	0x00000018


	//----- nvinfo : EIATTR_FRAME_SIZE
	.align		4
.L_2:
        /*000c*/ 	.byte	0x04, 0x11
        /*000e*/ 	.short	(.L_4 - .L_3)
	.align		4
.L_3:
        /*0010*/ 	.word	index@(_Z5helloPiS_)
        /*0014*/ 	.word	0x00000010


	//----- nvinfo : EIATTR_MIN_STACK_SIZE
	.align		4
.L_4:
        /*0018*/ 	.byte	0x04, 0x12
        /*001a*/ 	.short	(.L_6 - .L_5)
	.align		4
.L_5:
        /*001c*/ 	.word	index@(_Z5helloPiS_)
        /*0020*/ 	.word	0x00000010
.L_6:


//--------------------- .nv.compat                --------------------------
	.section	.nv.compat,"",@"SHT_CUDA_COMPAT_INFO"
	.align	4
        /*0000*/ 	.byte	0x02, 0x09, 0x00, 0x00, 0x02, 0x02, 0x01, 0x00, 0x02, 0x05, 0x05, 0x00, 0x03, 0x07, 0x01, 0x01
        /*0010*/ 	.byte	0x02, 0x03, 0x00, 0x00, 0x02, 0x06, 0x01, 0x00, 0x04, 0x0b, 0x08, 0x00, 0x09, 0x00, 0x00, 0x00
        /*0020*/ 	.byte	0x00, 0x00, 0x00, 0x00


//--------------------- .nv.info._Z5helloPiS_     --------------------------
	.section	.nv.info._Z5helloPiS_,"",@"SHT_CUDA_INFO"
	.sectionflags	@""
	.align	4


	//----- nvinfo : EIATTR_CUDA_API_VERSION
	.align		4
        /*0000*/ 	.byte	0x04, 0x37
        /*0002*/ 	.short	(.L_8 - .L_7)
.L_7:
        /*0004*/ 	.word	0x00000082


	//----- nvinfo : EIATTR_KPARAM_INFO
	.align		4
.L_8:
        /*0008*/ 	.byte	0x04, 0x17
        /*000a*/ 	.short	(.L_10 - .L_9)
.L_9:
        /*000c*/ 	.word	0x00000000
        /*0010*/ 	.short	0x0001
        /*0012*/ 	.short	0x0008
        /*0014*/ 	.byte	0x00, 0xf5, 0x21, 0x00


	//----- nvinfo : EIATTR_KPARAM_INFO
	.align		4
.L_10:
        /*0018*/ 	.byte	0x04, 0x17
        /*001a*/ 	.short	(.L_12 - .L_11)
.L_11:
        /*001c*/ 	.word	0x00000000
        /*0020*/ 	.short	0x0000
        /*0022*/ 	.short	0x0000
        /*0024*/ 	.byte	0x00, 0xf5, 0x21, 0x00


	//----- nvinfo : EIATTR_SPARSE_MMA_MASK
	.align		4
.L_12:
        /*0028*/ 	.byte	0x03, 0x50
        /*002a*/ 	.short	0x0000


	//----- nvinfo : EIATTR_MAXREG_COUNT
	.align		4
        /*002c*/ 	.byte	0x03, 0x1b
        /*002e*/ 	.short	0x00ff


	//----- nvinfo : EIATTR_EXTERNS
	.align		4
        /*0030*/ 	.byte	0x04, 0x0f
        /*0032*/ 	.short	(.L_14 - .L_13)


	//   ....[0]....
	.align		4
.L_13:
        /*0034*/ 	.word	index@(vprintf)


	//----- nvinfo : EIATTR_MERCURY_ISA_VERSION
	.align		4
.L_14:
        /*0038*/ 	.byte	0x03, 0x5f
        /*003a*/ 	.short	0x0101


	//----- nvinfo : EIATTR_VRC_CTA_INIT_COUNT
	.align		4
        /*003c*/ 	.byte	0x02, 0x4a
	.zero		1
	.zero		1


	//----- nvinfo : EIATTR_SYSCALL_OFFSETS
	.align		4
        /*0040*/ 	.byte	0x04, 0x46
        /*0042*/ 	.short	(.L_16 - .L_15)


	//   ....[0]....
.L_15:
        /*0044*/ 	.word	0x00000150


	//----- nvinfo : EIATTR_EXIT_INSTR_OFFSETS
	.align		4
.L_16:
        /*0048*/ 	.byte	0x04, 0x1c
        /*004a*/ 	.short	(.L_18 - .L_17)


	//   ....[0]....
.L_17:
        /*004c*/ 	.word	0x000001c0


	//----- nvinfo : EIATTR_CBANK_PARAM_SIZE
	.align		4
.L_18:
        /*0050*/ 	.byte	0x03, 0x19
        /*0052*/ 	.short	0x0010


	//----- nvinfo : EIATTR_PARAM_CBANK
	.align		4
        /*0054*/ 	.byte	0x04, 0x0a
        /*0056*/ 	.short	(.L_20 - .L_19)
	.align		4
.L_19:
        /*0058*/ 	.word	index@(.nv.constant0._Z5helloPiS_)
        /*005c*/ 	.short	0x0380
        /*005e*/ 	.short	0x0010


	//----- nvinfo : EIATTR_SW_WAR
	.align		4
.L_20:
        /*0060*/ 	.byte	0x04, 0x36
        /*0062*/ 	.short	(.L_22 - .L_21)
.L_21:
        /*0064*/ 	.word	0x00000008
.L_22:


//--------------------- .nv.callgraph             --------------------------
	.section	.nv.callgraph,"",@"SHT_CUDA_CALLGRAPH"
	.align	4
	.sectionentsize	8
	.align		4
        /*0000*/ 	.word	0x00000000
	.align		4
        /*0004*/ 	.word	0xffffffff
	.align		4
        /*0008*/ 	.word	index@(_Z5helloPiS_)
	.align		4
        /*000c*/ 	.word	index@(vprintf)
	.align		4
        /*0010*/ 	.word	0x00000000
	.align		4
        /*0014*/ 	.word	0xfffffffe
	.align		4
        /*0018*/ 	.word	0x00000000
	.align		4
        /*001c*/ 	.word	0xfffffffd
	.align		4
        /*0020*/ 	.word	0x00000000
	.align		4
        /*0024*/ 	.word	0xfffffffc


//--------------------- .nv.constant4             --------------------------
	.section	.nv.constant4,"a",@progbits
	.align	8
	.align		8
.nv.constant4:
        /*0000*/ 	.dword	vprintf
	.align		8
        /*0008*/ 	.dword	$str


//--------------------- .text._Z5helloPiS_        --------------------------
	.section	.text._Z5helloPiS_,"ax",@progbits
	.align	128
        .global         _Z5helloPiS_
        .type           _Z5helloPiS_,@function
        .size           _Z5helloPiS_,(.L_x_2 - _Z5helloPiS_)
        .other          _Z5helloPiS_,@"STO_CUDA_ENTRY STV_DEFAULT"
_Z5helloPiS_:
.text._Z5helloPiS_:
[----:B------:R-:W0:Y:S01]  /*0000*/  LDC R1, c[0x0][0x37c] ;  /* 0x0000df00ff017b82 */ /* 0x000e220000000800 */
[----:B------:R-:W1:Y:S01]  /*0010*/  S2R R10, SR_CTAID.X ;  /* 0x00000000000a7919 */ /* 0x000e620000002500 */
[----:B0-----:R-:W-:Y:S01]  /*0020*/  VIADD R1, R1, 0xfffffff0 ;  /* 0xfffffff001017836 */ /* 0x001fe20000000000 */
[----:B------:R-:W-:Y:S01]  /*0030*/  MOV R0, 0x0 ;  /* 0x0000000000007802 */ /* 0x000fe20000000f00 */
[----:B------:R-:W0:Y:S01]  /*0040*/  LDCU UR4, c[0x0][0x2f8] ;  /* 0x00005f00ff0477ac */ /* 0x000e220008000800 */
[----:B------:R-:W1:Y:S03]  /*0050*/  S2R R11, SR_CTAID.Y ;  /* 0x00000000000b7919 */ /* 0x000e660000002600 */
[----:B------:R2:W3:Y:S01]  /*0060*/  LDC.64 R8, c[0x4][R0] ;  /* 0x0100000000087b82 */ /* 0x0004e20000000a00 */
[----:B------:R-:W4:Y:S01]  /*0070*/  LDCU UR5, c[0x0][0x2fc] ;  /* 0x00005f80ff0577ac */ /* 0x000f220008000800 */
[----:B------:R-:W5:Y:S01]  /*0080*/  S2R R12, SR_CTAID.Z ;  /* 0x00000000000c7919 */ /* 0x000f620000002700 */
[----:B------:R-:W2:Y:S01]  /*0090*/  LDCU UR6, c[0x0][0x360] ;  /* 0x00006c00ff0677ac */ /* 0x000ea20008000800 */
[----:B------:R-:W2:Y:S01]  /*00a0*/  S2R R3, SR_TID.X ;  /* 0x0000000000037919 */ /* 0x000ea20000002100 */
[----:B------:R-:W4:Y:S01]  /*00b0*/  LDCU.64 UR8, c[0x4][0x8] ;  /* 0x01000100ff0877ac */ /* 0x000f220008000a00 */
[----:B------:R-:W1:Y:S01]  /*00c0*/  LDCU.64 UR36, c[0x0][0x358] ;  /* 0x00006b00ff2477ac */ /* 0x000e620008000a00 */
[----:B0-----:R-:W-:-:S04]  /*00d0*/  IADD3 R6, P0, PT, R1, UR4, RZ ;  /* 0x0000000401067c10 */ /* 0x001fc8000ff1e0ff */
[----:B----4-:R-:W-:Y:S01]  /*00e0*/  IADD3.X R7, PT, PT, RZ, UR5, RZ, P0, !PT ;  /* 0x00000005ff077c10 */ /* 0x010fe200087fe4ff */
[----:B------:R-:W-:Y:S01]  /*00f0*/  IMAD.U32 R4, RZ, RZ, UR8 ;  /* 0x00000008ff047e24 */ /* 0x000fe2000f8e00ff */
[----:B------:R-:W-:Y:S01]  /*0100*/  MOV R5, UR9 ;  /* 0x0000000900057c02 */ /* 0x000fe20008000f00 */
[----:B-1----:R0:W-:Y:S04]  /*0110*/  STL.64 [R1], R10 ;  /* 0x0000000a01007387 */ /* 0x0021e80000100a00 */
[----:B-----5:R0:W-:Y:S01]  /*0120*/  STL [R1+0x8], R12 ;  /* 0x0000080c01007387 */ /* 0x0201e20000100800 */
[----:B--2---:R-:W-:-:S07]  /*0130*/  IMAD R2, R10, UR6, R3 ;  /* 0x000000060a027c24 */ /* 0x004fce000f8e0203 */
[----:B------:R-:W-:-:S07]  /*0140*/  LEPC R20, `(.L_x_0) ;  /* 0x000000001014794e */ /* 0x000fce0000000000 */
[----:B0--3--:R-:W-:Y:S05]  /*0150*/  CALL.ABS.NOINC R8 ;  /* 0x0000000008007343 */ /* 0x009fea0003c00000 */
.L_x_0:
[----:B------:R-:W0:Y:S08]  /*0160*/  LDC.64 R4, c[0x0][0x380] ;  /* 0x0000e000ff047b82 */ /* 0x000e300000000a00 */
[----:B------:R-:W1:Y:S01]  /*0170*/  LDC.64 R6, c[0x0][0x388] ;  /* 0x0000e200ff067b82 */ /* 0x000e620000000a00 */
[----:B0-----:R-:W-:-:S06]  /*0180*/  IMAD.WIDE R4, R2, 0x4, R4 ;  /* 0x0000000402047825 */ /* 0x001fcc00078e0204 */
[----:B------:R-:W2:Y:S01]  /*0190*/  LDG.E R5, desc[UR36][R4.64] ;  /* 0x0000002404057981 */ /* 0x000ea2000c1e1900 */
[----:B-1----:R-:W-:-:S05]  /*01a0*/  IMAD.WIDE R2, R2, 0x4, R6 ;  /* 0x0000000402027825 */ /* 0x002fca00078e0206 */
[----:B--2---:R-:W-:Y:S01]  /*01b0*/  STG.E desc[UR36][R2.64], R5 ;  /* 0x0000000502007986 */ /* 0x004fe2000c101924 */
[----:B------:R-:W-:Y:S05]  /*01c0*/  EXIT ;  /* 0x000000000000794d */ /* 0x000fea0003800000 */
.L_x_1:
[----:B------:R-:W-:-:S00]  /*01d0*/  BRA `(.L_x_1) ;  /* 0xfffffffc00fc7947 */ /* 0x000fc0000383ffff */
[----:B------:R-:W-:-:S00]  /*01e0*/  NOP ;  /* 0x0000000000007918 */ /* 0x000fc00000000000 */
        /* <DEDUP_REMOVED lines=9> */
.L_x_2:


//--------------------- .nv.global.init           --------------------------
	.section	.nv.global.init,"aw",@progbits
.nv.global.init:
	.type		$str,@object
	.size		$str,(.L_0 - $str)
$str:
        /*0000*/ 	.byte	0x28, 0x25, 0x64, 0x2c, 0x25, 0x64, 0x2c, 0x25, 0x64, 0x29, 0x0a, 0x00
.L_0:


//--------------------- .nv.shared.reserved.0     --------------------------
	.section	.nv.shared.reserved.0,"aw",@nobits
	.weak		__nv_reservedSMEM_offset_0_alias
	.size		__nv_reservedSMEM_offset_0_alias, 0, 64
	.other		__nv_reservedSMEM_offset_0_alias,@"STO_CUDA_RESERVED_SHARED STV_DEFAULT"
__nv_reservedSMEM_offset_0_alias:
	.zero		0
	.zero		64


//--------------------- .nv.constant0._Z5helloPiS_ --------------------------
	.section	.nv.constant0._Z5helloPiS_,"a",@progbits
	.sectionflags	@""
	.align	4
.nv.constant0._Z5helloPiS_:
	.zero		912


//--------------------- SYMBOLS --------------------------

	.type		.nv.reservedSmem.offset0,@object
	.size		.nv.reservedSmem.offset0,0x4
	.type		vprintf,@function
